//
// Generated by NVIDIA NVVM Compiler
//
// Compiler Build ID: CL-36424714
// Cuda compilation tools, release 13.0, V13.0.88
// Based on NVVM 20.0.0
//

.version 9.0
.target sm_100
.address_size 64

	// .globl	_Z9math_sqrtPfS_

.visible .entry _Z9math_sqrtPfS_(
	.param .u64 .ptr .align 1 _Z9math_sqrtPfS__param_0,
	.param .u64 .ptr .align 1 _Z9math_sqrtPfS__param_1
)
{
	.reg .b32 	%f<3>;
	.reg .b64 	%rd<5>;

	ld.param.u64 	%rd1, [_Z9math_sqrtPfS__param_0];
	ld.param.u64 	%rd2, [_Z9math_sqrtPfS__param_1];
	cvta.to.global.u64 	%rd3, %rd2;
	cvta.to.global.u64 	%rd4, %rd1;
	ld.global.f32 	%f1, [%rd4];
	sqrt.rn.f32 	%f2, %f1;
	st.global.f32 	[%rd3], %f2;
	ret;

}


// ===== COMPILED SASS (sm_100) =====

	.target	sm_100

	.elftype	@"ET_EXEC"


//--------------------- .note.nv.tkinfo           --------------------------
	.section	.note.nv.tkinfo,"",@"SHT_NOTE"
	.sectionflags	@"SHF_NOTE_NV_TKINFO"
	.tkinfo
        /*0018*/ 	.word	0x00000002
        /*0030*/ 	.string	""
        /*0030*/ 	.string	"ptxas"
        /*0030*/ 	.string	"Cuda compilation tools, release 13.0, V13.0.88"
        /*0030*/ 	.string	"Build cuda_13.0.r13.0/compiler.36424714_0"
        /*0030*/ 	.string	"-arch sm_100 -m 64 "



//--------------------- .note.nv.cuinfo           --------------------------
	.section	.note.nv.cuinfo,"",@"SHT_NOTE"
	.sectionflags	@"SHF_NOTE_NV_CUINFO"
        /*0018*/ 	.short	0x0002
        /*001a*/ 	.short	0x0064
        /*001c*/ 	.short	0x0082
	.zero		2


//--------------------- .nv.info                  --------------------------
	.section	.nv.info,"",@"SHT_CUDA_INFO"
	.align	4


	//----- nvinfo : EIATTR_REGCOUNT
	.align		4
        /*0000*/ 	.byte	0x04, 0x2f
        /*0002*/ 	.short	(.L_1 - .L_0)
	.align		4
.L_0:
        /*0004*/ 	.word	index@(_Z9math_sqrtPfS_)
        /*0008*/ 	.word	0x00000008


	//----- nvinfo : EIATTR_FRAME_SIZE
	.align		4
.L_1:
        /*000c*/ 	.byte	0x04, 0x11
        /*000e*/ 	.short	(.L_3 - .L_2)
	.align		4
.L_2:
        /*0010*/ 	.word	index@($__internal_0_$__cuda_sm20_sqrt_rn_f32_slowpath)
        /*0014*/ 	.word	0x00000000


	//----- nvinfo : EIATTR_FRAME_SIZE
	.align		4
.L_3:
        /*0018*/ 	.byte	0x04, 0x11
        /*001a*/ 	.short	(.L_5 - .L_4)
	.align		4
.L_4:
        /*001c*/ 	.word	index@(_Z9math_sqrtPfS_)
        /*0020*/ 	.word	0x00000000


	//----- nvinfo : EIATTR_MIN_STACK_SIZE
	.align		4
.L_5:
        /*0024*/ 	.byte	0x04, 0x12
        /*0026*/ 	.short	(.L_7 - .L_6)
	.align		4
.L_6:
        /*0028*/ 	.word	index@(_Z9math_sqrtPfS_)
        /*002c*/ 	.word	0x00000000
.L_7:


//--------------------- .nv.compat                --------------------------
	.section	.nv.compat,"",@"SHT_CUDA_COMPAT_INFO"
	.align	4
        /*0000*/ 	.byte	0x02, 0x09, 0x00, 0x00, 0x02, 0x02, 0x01, 0x00, 0x02, 0x05, 0x05, 0x00, 0x03, 0x07, 0x01, 0x01
        /*0010*/ 	.byte	0x02, 0x03, 0x00, 0x00, 0x02, 0x06, 0x01, 0x00, 0x04, 0x0b, 0x08, 0x00, 0x01, 0x00, 0x00, 0x00
        /*0020*/ 	.byte	0x00, 0x00, 0x00, 0x00


//--------------------- .nv.info._Z9math_sqrtPfS_ --------------------------
	.section	.nv.info._Z9math_sqrtPfS_,"",@"SHT_CUDA_INFO"
	.sectionflags	@""
	.align	4


	//----- nvinfo : EIATTR_CUDA_API_VERSION
	.align		4
        /*0000*/ 	.byte	0x04, 0x37
        /*0002*/ 	.short	(.L_9 - .L_8)
.L_8:
        /*0004*/ 	.word	0x00000082


	//----- nvinfo : EIATTR_KPARAM_INFO
	.align		4
.L_9:
        /*0008*/ 	.byte	0x04, 0x17
        /*000a*/ 	.short	(.L_11 - .L_10)
.L_10:
        /*000c*/ 	.word	0x00000000
        /*0010*/ 	.short	0x0001
        /*0012*/ 	.short	0x0008
        /*0014*/ 	.byte	0x00, 0xf5, 0x21, 0x00


	//----- nvinfo : EIATTR_KPARAM_INFO
	.align		4
.L_11:
        /*0018*/ 	.byte	0x04, 0x17
        /*001a*/ 	.short	(.L_13 - .L_12)
.L_12:
        /*001c*/ 	.word	0x00000000
        /*0020*/ 	.short	0x0000
        /*0022*/ 	.short	0x0000
        /*0024*/ 	.byte	0x00, 0xf5, 0x21, 0x00


	//----- nvinfo : EIATTR_SPARSE_MMA_MASK
	.align		4
.L_13:
        /*0028*/ 	.byte	0x03, 0x50
        /*002a*/ 	.short	0x0000


	//----- nvinfo : EIATTR_MAXREG_COUNT
	.align		4
        /*002c*/ 	.byte	0x03, 0x1b
        /*002e*/ 	.short	0x00ff


	//----- nvinfo : EIATTR_MERCURY_ISA_VERSION
	.align		4
        /*0030*/ 	.byte	0x03, 0x5f
        /*0032*/ 	.short	0x0101


	//----- nvinfo : EIATTR_VRC_CTA_INIT_COUNT
	.align		4
        /*0034*/ 	.byte	0x02, 0x4a
	.zero		1
	.zero		1


	//----- nvinfo : EIATTR_EXIT_INSTR_OFFSETS
	.align		4
        /*0038*/ 	.byte	0x04, 0x1c
        /*003a*/ 	.short	(.L_15 - .L_14)


	//   ....[0]....
.L_14:
        /*003c*/ 	.word	0x00000110


	//----- nvinfo : EIATTR_CRS_STACK_SIZE
	.align		4
.L_15:
        /*0040*/ 	.byte	0x04, 0x1e
        /*0042*/ 	.short	(.L_17 - .L_16)
.L_16:
        /*0044*/ 	.word	0x00000000


	//----- nvinfo : EIATTR_CBANK_PARAM_SIZE
	.align		4
.L_17:
        /*0048*/ 	.byte	0x03, 0x19
        /*004a*/ 	.short	0x0010


	//----- nvinfo : EIATTR_PARAM_CBANK
	.align		4
        /*004c*/ 	.byte	0x04, 0x0a
        /*004e*/ 	.short	(.L_19 - .L_18)
	.align		4
.L_18:
        /*0050*/ 	.word	index@(.nv.constant0._Z9math_sqrtPfS_)
        /*0054*/ 	.short	0x0380
        /*0056*/ 	.short	0x0010


	//----- nvinfo : EIATTR_SW_WAR
	.align		4
.L_19:
        /*0058*/ 	.byte	0x04, 0x36
        /*005a*/ 	.short	(.L_21 - .L_20)
.L_20:
        /*005c*/ 	.word	0x00000008
.L_21:


//--------------------- .nv.callgraph             --------------------------
	.section	.nv.callgraph,"",@"SHT_CUDA_CALLGRAPH"
	.align	4
	.sectionentsize	8
	.align		4
        /*0000*/ 	.word	0x00000000
	.align		4
        /*0004*/ 	.word	0xffffffff
	.align		4
        /*0008*/ 	.word	0x00000000
	.align		4
        /*000c*/ 	.word	0xfffffffe
	.align		4
        /*0010*/ 	.word	0x00000000
	.align		4
        /*0014*/ 	.word	0xfffffffd
	.align		4
        /*0018*/ 	.word	0x00000000
	.align		4
        /*001c*/ 	.word	0xfffffffc


//--------------------- .text._Z9math_sqrtPfS_    --------------------------
	.section	.text._Z9math_sqrtPfS_,"ax",@progbits
	.align	128
        .global         _Z9math_sqrtPfS_
        .type           _Z9math_sqrtPfS_,@function
        .size           _Z9math_sqrtPfS_,(.L_x_4 - _Z9math_sqrtPfS_)
        .other          _Z9math_sqrtPfS_,@"STO_CUDA_ENTRY STV_DEFAULT"
_Z9math_sqrtPfS_:
.text._Z9math_sqrtPfS_:
[----:B------:R-:W-:Y:S08]  /*0000*/  LDC R1, c[0x0][0x37c] ;  /* 0x0000df00ff017b82 */ /* 0x000ff00000000800 */
[----:B------:R-:W0:Y:S01]  /*0010*/  LDC.64 R2, c[0x0][0x380] ;  /* 0x0000e000ff027b82 */ /* 0x000e220000000a00 */
[----:B------:R-:W0:Y:S02]  /*0020*/  LDCU.64 UR4, c[0x0][0x358] ;  /* 0x00006b00ff0477ac */ /* 0x000e240008000a00 */
[----:B0-----:R-:W2:Y:S02]  /*0030*/  LDG.E R0, desc[UR4][R2.64] ;  /* 0x0000000402007981 */ /* 0x001ea4000c1e1900 */
[----:B--2---:R-:W-:Y:S01]  /*0040*/  IADD3 R4, PT, PT, R0, -0xd000000, RZ ;  /* 0xf300000000047810 */ /* 0x004fe20007ffe0ff */
[----:B------:R0:W1:Y:S03]  /*0050*/  MUFU.RSQ R5, R0 ;  /* 0x0000000000057308 */ /* 0x0000660000001400 */
[----:B------:R-:W-:-:S13]  /*0060*/  ISETP.GT.U32.AND P0, PT, R4, 0x727fffff, PT ;  /* 0x727fffff0400780c */ /* 0x000fda0003f04070 */
[----:B0-----:R-:W-:Y:S05]  /*0070*/  @!P0 BRA `(.L_x_0) ;  /* 0x00000000000c8947 */ /* 0x001fea0003800000 */
[----:B------:R-:W-:-:S07]  /*0080*/  MOV R4, 0xa0 ;  /* 0x000000a000047802 */ /* 0x000fce0000000f00 */
[----:B-1----:R-:W-:Y:S05]  /*0090*/  CALL.REL.NOINC `($__internal_0_$__cuda_sm20_sqrt_rn_f32_slowpath) ;  /* 0x0000000000207944 */ /* 0x002fea0003c00000 */
[----:B------:R-:W-:Y:S05]  /*00a0*/  BRA `(.L_x_1) ;  /* 0x0000000000107947 */ /* 0x000fea0003800000 */
.L_x_0:
[----:B-1----:R-:W-:Y:S01]  /*00b0*/  FMUL.FTZ R3, R0, R5 ;  /* 0x0000000500037220 */ /* 0x002fe20000410000 */
[----:B------:R-:W-:-:S03]  /*00c0*/  FMUL.FTZ R5, R5, 0.5 ;  /* 0x3f00000005057820 */ /* 0x000fc60000410000 */
[----:B------:R-:W-:-:S04]  /*00d0*/  FFMA R0, -R3, R3, R0 ;  /* 0x0000000303007223 */ /* 0x000fc80000000100 */
[----:B------:R-:W-:-:S07]  /*00e0*/  FFMA R5, R0, R5, R3 ;  /* 0x0000000500057223 */ /* 0x000fce0000000003 */
.L_x_1:
[----:B------:R-:W0:Y:S02]  /*00f0*/  LDC.64 R2, c[0x0][0x388] ;  /* 0x0000e200ff027b82 */ /* 0x000e240000000a00 */
[----:B0-----:R-:W-:Y:S01]  /*0100*/  STG.E desc[UR4][R2.64], R5 ;  /* 0x0000000502007986 */ /* 0x001fe2000c101904 */
[----:B------:R-:W-:Y:S05]  /*0110*/  EXIT ;  /* 0x000000000000794d */ /* 0x000fea0003800000 */
        .weak           $__internal_0_$__cuda_sm20_sqrt_rn_f32_slowpath
        .type           $__internal_0_$__cuda_sm20_sqrt_rn_f32_slowpath,@function
        .size           $__internal_0_$__cuda_sm20_sqrt_rn_f32_slowpath,(.L_x_4 - $__internal_0_$__cuda_sm20_sqrt_rn_f32_slowpath)
$__internal_0_$__cuda_sm20_sqrt_rn_f32_slowpath:
[----:B------:R-:W-:-:S13]  /*0120*/  LOP3.LUT P0, RZ, R0, 0x7fffffff, RZ, 0xc0, !PT ;  /* 0x7fffffff00ff7812 */ /* 0x000fda000780c0ff */
[----:B------:R-:W-:Y:S01]  /*0130*/  @!P0 MOV R2, R0 ;  /* 0x0000000000028202 */ /* 0x000fe20000000f00 */
[----:B------:R-:W-:Y:S06]  /*0140*/  @!P0 BRA `(.L_x_2) ;  /* 0x0000000000448947 */ /* 0x000fec0003800000 */
[----:B------:R-:W-:-:S13]  /*0150*/  FSETP.GEU.FTZ.AND P0, PT, R0, RZ, PT ;  /* 0x000000ff0000720b */ /* 0x000fda0003f1e000 */
[----:B------:R-:W-:Y:S01]  /*0160*/  @!P0 MOV R2, 0x7fffffff ;  /* 0x7fffffff00028802 */ /* 0x000fe20000000f00 */
[----:B------:R-:W-:Y:S06]  /*0170*/  @!P0 BRA `(.L_x_2) ;  /* 0x0000000000388947 */ /* 0x000fec0003800000 */
[----:B------:R-:W-:-:S13]  /*0180*/  FSETP.GTU.FTZ.AND P0, PT, |R0|, +INF , PT ;  /* 0x7f8000000000780b */ /* 0x000fda0003f1c200 */
[----:B------:R-:W-:Y:S01]  /*0190*/  @P0 FADD.FTZ R2, R0, 1 ;  /* 0x3f80000000020421 */ /* 0x000fe20000010000 */
[----:B------:R-:W-:Y:S06]  /*01a0*/  @P0 BRA `(.L_x_2) ;  /* 0x00000000002c0947 */ /* 0x000fec0003800000 */
[----:B------:R-:W-:-:S13]  /*01b0*/  FSETP.NEU.FTZ.AND P0, PT, |R0|, +INF , PT ;  /* 0x7f8000000000780b */ /* 0x000fda0003f1d200 */
[----:B------:R-:W-:Y:S01]  /*01c0*/  @!P0 MOV R2, R0 ;  /* 0x0000000000028202 */ /* 0x000fe20000000f00 */
[----:B------:R-:W-:Y:S06]  /*01d0*/  @!P0 BRA `(.L_x_2) ;  /* 0x0000000000208947 */ /* 0x000fec0003800000 */
[----:B------:R-:W-:-:S04]  /*01e0*/  FFMA R0, R0, 1.84467440737095516160e+19, RZ ;  /* 0x5f80000000007823 */ /* 0x000fc800000000ff */
[----:B------:R-:W0:Y:S02]  /*01f0*/  MUFU.RSQ R3, R0 ;  /* 0x0000000000037308 */ /* 0x000e240000001400 */
[----:B0-----:R-:W-:Y:S01]  /*0200*/  FMUL.FTZ R5, R0, R3 ;  /* 0x0000000300057220 */ /* 0x001fe20000410000 */
[----:B------:R-:W-:-:S03]  /*0210*/  FMUL.FTZ R3, R3, 0.5 ;  /* 0x3f00000003037820 */ /* 0x000fc60000410000 */
[----:B------:R-:W-:-:S04]  /*0220*/  FADD.FTZ R2, -R5, -RZ ;  /* 0x800000ff05027221 */ /* 0x000fc80000010100 */
[----:B------:R-:W-:-:S04]  /*0230*/  FFMA R2, R5, R2, R0 ;  /* 0x0000000205027223 */ /* 0x000fc80000000000 */
[----:B------:R-:W-:-:S04]  /*0240*/  FFMA R2, R2, R3, R5 ;  /* 0x0000000302027223 */ /* 0x000fc80000000005 */
[----:B------:R-:W-:-:S07]  /*0250*/  FMUL.FTZ R2, R2, 2.3283064365386962891e-10 ;  /* 0x2f80000002027820 */ /* 0x000fce0000410000 */
.L_x_2:
[----:B------:R-:W-:Y:S01]  /*0260*/  HFMA2 R3, -RZ, RZ, 0, 0 ;  /* 0x00000000ff037431 */ /* 0x000fe200000001ff */
[----:B------:R-:W-:Y:S02]  /*0270*/  MOV R5, R2 ;  /* 0x0000000200057202 */ /* 0x000fe40000000f00 */
[----:B------:R-:W-:-:S04]  /*0280*/  MOV R2, R4 ;  /* 0x0000000400027202 */ /* 0x000fc80000000f00 */
[----:B------:R-:W-:Y:S05]  /*0290*/  RET.REL.NODEC R2 `(_Z9math_sqrtPfS_) ;  /* 0xfffffffc02587950 */ /* 0x000fea0003c3ffff */
.L_x_3:
[----:B------:R-:W-:-:S00]  /*02a0*/  BRA `(.L_x_3) ;  /* 0xfffffffc00fc7947 */ /* 0x000fc0000383ffff */
[----:B------:R-:W-:-:S00]  /*02b0*/  NOP ;  /* 0x0000000000007918 */ /* 0x000fc00000000000 */
        /* <DEDUP_REMOVED lines=12> */
.L_x_4:


//--------------------- .nv.shared.reserved.0     --------------------------
	.section	.nv.shared.reserved.0,"aw",@nobits
	.weak		__nv_reservedSMEM_offset_0_alias
	.size		__nv_reservedSMEM_offset_0_alias, 0, 64
	.other		__nv_reservedSMEM_offset_0_alias,@"STO_CUDA_RESERVED_SHARED STV_DEFAULT"
__nv_reservedSMEM_offset_0_alias:
	.zero		0
	.zero		64


//--------------------- .nv.constant0._Z9math_sqrtPfS_ --------------------------
	.section	.nv.constant0._Z9math_sqrtPfS_,"a",@progbits
	.sectionflags	@""
	.align	4
.nv.constant0._Z9math_sqrtPfS_:
	.zero		912


//--------------------- SYMBOLS --------------------------

	.type		.nv.reservedSmem.offset0,@object
	.size		.nv.reservedSmem.offset0,0x4
